//
// Generated by NVIDIA NVVM Compiler
//
// Compiler Build ID: CL-36424714
// Cuda compilation tools, release 13.0, V13.0.88
// Based on NVVM 20.0.0
//

.version 9.0
.target sm_100
.address_size 64

	// .globl	_Z19memory_bound_kernelPfS_i

.visible .entry _Z19memory_bound_kernelPfS_i(
	.param .u64 .ptr .align 1 _Z19memory_bound_kernelPfS_i_param_0,
	.param .u64 .ptr .align 1 _Z19memory_bound_kernelPfS_i_param_1,
	.param .u32 _Z19memory_bound_kernelPfS_i_param_2
)
{
	.reg .pred 	%p<6>;
	.reg .b32 	%r<10>;
	.reg .b32 	%f<20>;
	.reg .b64 	%rd<9>;

	ld.param.u64 	%rd2, [_Z19memory_bound_kernelPfS_i_param_0];
	ld.param.u64 	%rd3, [_Z19memory_bound_kernelPfS_i_param_1];
	ld.param.u32 	%r2, [_Z19memory_bound_kernelPfS_i_param_2];
	mov.u32 	%r3, %ctaid.x;
	mov.u32 	%r4, %ntid.x;
	mov.u32 	%r5, %tid.x;
	mad.lo.s32 	%r1, %r3, %r4, %r5;
	setp.ge.s32 	%p1, %r1, %r2;
	@%p1 bra 	$L__BB0_10;
	cvta.to.global.u64 	%rd4, %rd2;
	mul.wide.s32 	%rd5, %r1, 4;
	add.s64 	%rd1, %rd4, %rd5;
	ld.global.f32 	%f10, [%rd1];
	add.f32 	%f17, %f10, 0f00000000;
	add.s32 	%r6, %r1, 1;
	setp.ge.s32 	%p2, %r6, %r2;
	@%p2 bra 	$L__BB0_3;
	ld.global.f32 	%f11, [%rd1+4];
	add.f32 	%f17, %f17, %f11;
$L__BB0_3:
	add.s32 	%r7, %r1, 2;
	setp.ge.s32 	%p3, %r7, %r2;
	@%p3 bra 	$L__BB0_5;
	ld.global.f32 	%f12, [%rd1+8];
	add.f32 	%f17, %f17, %f12;
$L__BB0_5:
	add.s32 	%r8, %r1, 3;
	setp.ge.s32 	%p4, %r8, %r2;
	@%p4 bra 	$L__BB0_7;
	ld.global.f32 	%f13, [%rd1+12];
	add.f32 	%f17, %f17, %f13;
$L__BB0_7:
	add.s32 	%r9, %r1, 4;
	setp.ge.s32 	%p5, %r9, %r2;
	@%p5 bra 	$L__BB0_9;
	ld.global.f32 	%f14, [%rd1+16];
	add.f32 	%f17, %f17, %f14;
$L__BB0_9:
	div.rn.f32 	%f15, %f17, 0f40A00000;
	cvta.to.global.u64 	%rd6, %rd3;
	add.s64 	%rd8, %rd6, %rd5;
	st.global.f32 	[%rd8], %f15;
$L__BB0_10:
	ret;

}
	// .globl	_Z20compute_bound_kernelPfS_i
.visible .entry _Z20compute_bound_kernelPfS_i(
	.param .u64 .ptr .align 1 _Z20compute_bound_kernelPfS_i_param_0,
	.param .u64 .ptr .align 1 _Z20compute_bound_kernelPfS_i_param_1,
	.param .u32 _Z20compute_bound_kernelPfS_i_param_2
)
{
	.reg .pred 	%p<3>;
	.reg .b32 	%r<10>;
	.reg .b32 	%f<16>;
	.reg .b64 	%rd<9>;

	ld.param.u64 	%rd1, [_Z20compute_bound_kernelPfS_i_param_0];
	ld.param.u64 	%rd2, [_Z20compute_bound_kernelPfS_i_param_1];
	ld.param.u32 	%r4, [_Z20compute_bound_kernelPfS_i_param_2];
	mov.u32 	%r5, %ctaid.x;
	mov.u32 	%r6, %ntid.x;
	mov.u32 	%r7, %tid.x;
	mad.lo.s32 	%r1, %r5, %r6, %r7;
	setp.ge.s32 	%p1, %r1, %r4;
	@%p1 bra 	$L__BB1_4;
	cvta.to.global.u64 	%rd3, %rd1;
	mul.wide.s32 	%rd4, %r1, 4;
	add.s64 	%rd5, %rd3, %rd4;
	ld.global.f32 	%f15, [%rd5];
	mov.b32 	%r9, 0;
$L__BB1_2:
	fma.rn.f32 	%f4, %f15, %f15, 0f3DCCCCCD;
	sqrt.rn.f32 	%f5, %f4;
	fma.rn.f32 	%f6, %f5, 0f40000000, 0f3F800000;
	fma.rn.f32 	%f7, %f6, %f6, 0f3DCCCCCD;
	sqrt.rn.f32 	%f8, %f7;
	fma.rn.f32 	%f9, %f8, 0f40000000, 0f3F800000;
	fma.rn.f32 	%f10, %f9, %f9, 0f3DCCCCCD;
	sqrt.rn.f32 	%f11, %f10;
	fma.rn.f32 	%f12, %f11, 0f40000000, 0f3F800000;
	fma.rn.f32 	%f13, %f12, %f12, 0f3DCCCCCD;
	sqrt.rn.f32 	%f14, %f13;
	fma.rn.f32 	%f15, %f14, 0f40000000, 0f3F800000;
	add.s32 	%r9, %r9, 4;
	setp.ne.s32 	%p2, %r9, 100;
	@%p2 bra 	$L__BB1_2;
	cvta.to.global.u64 	%rd6, %rd2;
	add.s64 	%rd8, %rd6, %rd4;
	st.global.f32 	[%rd8], %f15;
$L__BB1_4:
	ret;

}
	// .globl	_Z24occupancy_limited_kernelPfS_i
.visible .entry _Z24occupancy_limited_kernelPfS_i(
	.param .u64 .ptr .align 1 _Z24occupancy_limited_kernelPfS_i_param_0,
	.param .u64 .ptr .align 1 _Z24occupancy_limited_kernelPfS_i_param_1,
	.param .u32 _Z24occupancy_limited_kernelPfS_i_param_2
)
{
	.reg .pred 	%p<2>;
	.reg .b32 	%r<6>;
	.reg .b32 	%f<21>;
	.reg .b64 	%rd<8>;

	ld.param.u64 	%rd1, [_Z24occupancy_limited_kernelPfS_i_param_0];
	ld.param.u64 	%rd2, [_Z24occupancy_limited_kernelPfS_i_param_1];
	ld.param.u32 	%r2, [_Z24occupancy_limited_kernelPfS_i_param_2];
	mov.u32 	%r3, %ctaid.x;
	mov.u32 	%r4, %ntid.x;
	mov.u32 	%r5, %tid.x;
	mad.lo.s32 	%r1, %r3, %r4, %r5;
	setp.ge.s32 	%p1, %r1, %r2;
	@%p1 bra 	$L__BB2_2;
	cvta.to.global.u64 	%rd3, %rd1;
	cvta.to.global.u64 	%rd4, %rd2;
	mul.wide.s32 	%rd5, %r1, 4;
	add.s64 	%rd6, %rd3, %rd5;
	ld.global.f32 	%f1, [%rd6];
	mul.f32 	%f2, %f1, 0f3F8CCCCD;
	mul.f32 	%f3, %f2, 0f3F99999A;
	mul.f32 	%f4, %f3, 0f3FA66666;
	mul.f32 	%f5, %f4, 0f3FB33333;
	mul.f32 	%f6, %f5, 0f3FC00000;
	mul.f32 	%f7, %f6, 0f3FCCCCCD;
	mul.f32 	%f8, %f7, 0f3FD9999A;
	mul.f32 	%f9, %f8, 0f3FE66666;
	mul.f32 	%f10, %f9, 0f3FF33333;
	fma.rn.f32 	%f11, %f9, 0f3FF33333, %f10;
	mul.f32 	%f12, %f11, 0f40066666;
	mul.f32 	%f13, %f12, 0f400CCCCD;
	mul.f32 	%f14, %f13, 0f40133333;
	mul.f32 	%f15, %f14, 0f4019999A;
	mul.f32 	%f16, %f15, 0f40200000;
	mul.f32 	%f17, %f16, 0f40266666;
	mul.f32 	%f18, %f17, 0f402CCCCD;
	mul.f32 	%f19, %f18, 0f40333333;
	mul.f32 	%f20, %f19, 0f4039999A;
	add.s64 	%rd7, %rd4, %rd5;
	st.global.f32 	[%rd7], %f20;
$L__BB2_2:
	ret;

}
	// .globl	_Z23branch_divergent_kernelPfS_i
.visible .entry _Z23branch_divergent_kernelPfS_i(
	.param .u64 .ptr .align 1 _Z23branch_divergent_kernelPfS_i_param_0,
	.param .u64 .ptr .align 1 _Z23branch_divergent_kernelPfS_i_param_1,
	.param .u32 _Z23branch_divergent_kernelPfS_i_param_2
)
{
	.reg .pred 	%p<3>;
	.reg .b32 	%r<6>;
	.reg .b32 	%f<15>;
	.reg .b64 	%rd<9>;

	ld.param.u64 	%rd1, [_Z23branch_divergent_kernelPfS_i_param_0];
	ld.param.u64 	%rd2, [_Z23branch_divergent_kernelPfS_i_param_1];
	ld.param.u32 	%r2, [_Z23branch_divergent_kernelPfS_i_param_2];
	mov.u32 	%r3, %ctaid.x;
	mov.u32 	%r4, %ntid.x;
	mov.u32 	%r5, %tid.x;
	mad.lo.s32 	%r1, %r3, %r4, %r5;
	setp.ge.s32 	%p1, %r1, %r2;
	@%p1 bra 	$L__BB3_5;
	cvta.to.global.u64 	%rd3, %rd1;
	mul.wide.s32 	%rd4, %r1, 4;
	add.s64 	%rd5, %rd3, %rd4;
	ld.global.f32 	%f1, [%rd5];
	setp.leu.f32 	%p2, %f1, 0f3F000000;
	@%p2 bra 	$L__BB3_3;
	fma.rn.f32 	%f5, %f1, %f1, 0f3DCCCCCD;
	fma.rn.f32 	%f6, %f5, %f5, 0f3DCCCCCD;
	fma.rn.f32 	%f7, %f6, %f6, 0f3DCCCCCD;
	fma.rn.f32 	%f8, %f7, %f7, 0f3DCCCCCD;
	fma.rn.f32 	%f9, %f8, %f8, 0f3DCCCCCD;
	fma.rn.f32 	%f10, %f9, %f9, 0f3DCCCCCD;
	fma.rn.f32 	%f11, %f10, %f10, 0f3DCCCCCD;
	fma.rn.f32 	%f12, %f11, %f11, 0f3DCCCCCD;
	fma.rn.f32 	%f13, %f12, %f12, 0f3DCCCCCD;
	fma.rn.f32 	%f14, %f13, %f13, 0f3DCCCCCD;
	bra.uni 	$L__BB3_4;
$L__BB3_3:
	add.f32 	%f14, %f1, %f1;
$L__BB3_4:
	cvta.to.global.u64 	%rd6, %rd2;
	add.s64 	%rd8, %rd6, %rd4;
	st.global.f32 	[%rd8], %f14;
$L__BB3_5:
	ret;

}


// ===== COMPILED SASS (sm_100) =====

	.target	sm_100

	.elftype	@"ET_EXEC"


//--------------------- .note.nv.tkinfo           --------------------------
	.section	.note.nv.tkinfo,"",@"SHT_NOTE"
	.sectionflags	@"SHF_NOTE_NV_TKINFO"
	.tkinfo
        /*0018*/ 	.word	0x00000002
        /*0030*/ 	.string	""
        /*0030*/ 	.string	"ptxas"
        /*0030*/ 	.string	"Cuda compilation tools, release 13.0, V13.0.88"
        /*0030*/ 	.string	"Build cuda_13.0.r13.0/compiler.36424714_0"
        /*0030*/ 	.string	"-arch sm_100 -m 64 "



//--------------------- .note.nv.cuinfo           --------------------------
	.section	.note.nv.cuinfo,"",@"SHT_NOTE"
	.sectionflags	@"SHF_NOTE_NV_CUINFO"
        /*0018*/ 	.short	0x0002
        /*001a*/ 	.short	0x0064
        /*001c*/ 	.short	0x0082
	.zero		2


//--------------------- .nv.info                  --------------------------
	.section	.nv.info,"",@"SHT_CUDA_INFO"
	.align	4


	//----- nvinfo : EIATTR_REGCOUNT
	.align		4
        /*0000*/ 	.byte	0x04, 0x2f
        /*0002*/ 	.short	(.L_1 - .L_0)
	.align		4
.L_0:
        /*0004*/ 	.word	index@(_Z19memory_bound_kernelPfS_i)
        /*0008*/ 	.word	0x0000000f


	//----- nvinfo : EIATTR_FRAME_SIZE
	.align		4
.L_1:
        /*000c*/ 	.byte	0x04, 0x11
        /*000e*/ 	.short	(.L_3 - .L_2)
	.align		4
.L_2:
        /*0010*/ 	.word	index@($__internal_1_$__cuda_sm3x_div_rn_noftz_f32_slowpath)
        /*0014*/ 	.word	0x00000000


	//----- nvinfo : EIATTR_FRAME_SIZE
	.align		4
.L_3:
        /*0018*/ 	.byte	0x04, 0x11
        /*001a*/ 	.short	(.L_5 - .L_4)
	.align		4
.L_4:
        /*001c*/ 	.word	index@(_Z19memory_bound_kernelPfS_i)
        /*0020*/ 	.word	0x00000000


	//----- nvinfo : EIATTR_REGCOUNT
	.align		4
.L_5:
        /*0024*/ 	.byte	0x04, 0x2f
        /*0026*/ 	.short	(.L_7 - .L_6)
	.align		4
.L_6:
        /*0028*/ 	.word	index@(_Z20compute_bound_kernelPfS_i)
        /*002c*/ 	.word	0x0000000b


	//----- nvinfo : EIATTR_FRAME_SIZE
	.align		4
.L_7:
        /*0030*/ 	.byte	0x04, 0x11
        /*0032*/ 	.short	(.L_9 - .L_8)
	.align		4
.L_8:
        /*0034*/ 	.word	index@($__internal_0_$__cuda_sm20_sqrt_rn_f32_slowpath)
        /*0038*/ 	.word	0x00000000


	//----- nvinfo : EIATTR_FRAME_SIZE
	.align		4
.L_9:
        /*003c*/ 	.byte	0x04, 0x11
        /*003e*/ 	.short	(.L_11 - .L_10)
	.align		4
.L_10:
        /*0040*/ 	.word	index@(_Z20compute_bound_kernelPfS_i)
        /*0044*/ 	.word	0x00000000


	//----- nvinfo : EIATTR_REGCOUNT
	.align		4
.L_11:
        /*0048*/ 	.byte	0x04, 0x2f
        /*004a*/ 	.short	(.L_13 - .L_12)
	.align		4
.L_12:
        /*004c*/ 	.word	index@(_Z24occupancy_limited_kernelPfS_i)
        /*0050*/ 	.word	0x0000000a


	//----- nvinfo : EIATTR_FRAME_SIZE
	.align		4
.L_13:
        /*0054*/ 	.byte	0x04, 0x11
        /*0056*/ 	.short	(.L_15 - .L_14)
	.align		4
.L_14:
        /*0058*/ 	.word	index@(_Z24occupancy_limited_kernelPfS_i)
        /*005c*/ 	.word	0x00000000


	//----- nvinfo : EIATTR_REGCOUNT
	.align		4
.L_15:
        /*0060*/ 	.byte	0x04, 0x2f
        /*0062*/ 	.short	(.L_17 - .L_16)
	.align		4
.L_16:
        /*0064*/ 	.word	index@(_Z23branch_divergent_kernelPfS_i)
        /*0068*/ 	.word	0x0000000a


	//----- nvinfo : EIATTR_FRAME_SIZE
	.align		4
.L_17:
        /*006c*/ 	.byte	0x04, 0x11
        /*006e*/ 	.short	(.L_19 - .L_18)
	.align		4
.L_18:
        /*0070*/ 	.word	index@(_Z23branch_divergent_kernelPfS_i)
        /*0074*/ 	.word	0x00000000


	//----- nvinfo : EIATTR_MIN_STACK_SIZE
	.align		4
.L_19:
        /*0078*/ 	.byte	0x04, 0x12
        /*007a*/ 	.short	(.L_21 - .L_20)
	.align		4
.L_20:
        /*007c*/ 	.word	index@(_Z23branch_divergent_kernelPfS_i)
        /*0080*/ 	.word	0x00000000


	//----- nvinfo : EIATTR_MIN_STACK_SIZE
	.align		4
.L_21:
        /*0084*/ 	.byte	0x04, 0x12
        /*0086*/ 	.short	(.L_23 - .L_22)
	.align		4
.L_22:
        /*0088*/ 	.word	index@(_Z24occupancy_limited_kernelPfS_i)
        /*008c*/ 	.word	0x00000000


	//----- nvinfo : EIATTR_MIN_STACK_SIZE
	.align		4
.L_23:
        /*0090*/ 	.byte	0x04, 0x12
        /*0092*/ 	.short	(.L_25 - .L_24)
	.align		4
.L_24:
        /*0094*/ 	.word	index@(_Z20compute_bound_kernelPfS_i)
        /*0098*/ 	.word	0x00000000


	//----- nvinfo : EIATTR_MIN_STACK_SIZE
	.align		4
.L_25:
        /*009c*/ 	.byte	0x04, 0x12
        /*009e*/ 	.short	(.L_27 - .L_26)
	.align		4
.L_26:
        /*00a0*/ 	.word	index@(_Z19memory_bound_kernelPfS_i)
        /*00a4*/ 	.word	0x00000000
.L_27:


//--------------------- .nv.compat                --------------------------
	.section	.nv.compat,"",@"SHT_CUDA_COMPAT_INFO"
	.align	4
        /*0000*/ 	.byte	0x02, 0x09, 0x00, 0x00, 0x02, 0x02, 0x01, 0x00, 0x02, 0x05, 0x05, 0x00, 0x03, 0x07, 0x01, 0x01
        /*0010*/ 	.byte	0x02, 0x03, 0x00, 0x00, 0x02, 0x06, 0x01, 0x00, 0x04, 0x0b, 0x08, 0x00, 0x01, 0x00, 0x00, 0x00
        /*0020*/ 	.byte	0x00, 0x00, 0x00, 0x00


//--------------------- .nv.info._Z23branch_divergent_kernelPfS_i --------------------------
	.section	.nv.info._Z23branch_divergent_kernelPfS_i,"",@"SHT_CUDA_INFO"
	.sectionflags	@""
	.align	4


	//----- nvinfo : EIATTR_CUDA_API_VERSION
	.align		4
        /*0000*/ 	.byte	0x04, 0x37
        /*0002*/ 	.short	(.L_29 - .L_28)
.L_28:
        /*0004*/ 	.word	0x00000082


	//----- nvinfo : EIATTR_KPARAM_INFO
	.align		4
.L_29:
        /*0008*/ 	.byte	0x04, 0x17
        /*000a*/ 	.short	(.L_31 - .L_30)
.L_30:
        /*000c*/ 	.word	0x00000000
        /*0010*/ 	.short	0x0002
        /*0012*/ 	.short	0x0010
        /*0014*/ 	.byte	0x00, 0xf0, 0x11, 0x00


	//----- nvinfo : EIATTR_KPARAM_INFO
	.align		4
.L_31:
        /*0018*/ 	.byte	0x04, 0x17
        /*001a*/ 	.short	(.L_33 - .L_32)
.L_32:
        /*001c*/ 	.word	0x00000000
        /*0020*/ 	.short	0x0001
        /*0022*/ 	.short	0x0008
        /*0024*/ 	.byte	0x00, 0xf5, 0x21, 0x00


	//----- nvinfo : EIATTR_KPARAM_INFO
	.align		4
.L_33:
        /*0028*/ 	.byte	0x04, 0x17
        /*002a*/ 	.short	(.L_35 - .L_34)
.L_34:
        /*002c*/ 	.word	0x00000000
        /*0030*/ 	.short	0x0000
        /*0032*/ 	.short	0x0000
        /*0034*/ 	.byte	0x00, 0xf5, 0x21, 0x00


	//----- nvinfo : EIATTR_SPARSE_MMA_MASK
	.align		4
.L_35:
        /*0038*/ 	.byte	0x03, 0x50
        /*003a*/ 	.short	0x0000


	//----- nvinfo : EIATTR_MAXREG_COUNT
	.align		4
        /*003c*/ 	.byte	0x03, 0x1b
        /*003e*/ 	.short	0x00ff


	//----- nvinfo : EIATTR_MERCURY_ISA_VERSION
	.align		4
        /*0040*/ 	.byte	0x03, 0x5f
        /*0042*/ 	.short	0x0101


	//----- nvinfo : EIATTR_VRC_CTA_INIT_COUNT
	.align		4
        /*0044*/ 	.byte	0x02, 0x4a
	.zero		1
	.zero		1


	//----- nvinfo : EIATTR_EXIT_INSTR_OFFSETS
	.align		4
        /*0048*/ 	.byte	0x04, 0x1c
        /*004a*/ 	.short	(.L_37 - .L_36)


	//   ....[0]....
.L_36:
        /*004c*/ 	.word	0x00000070


	//   ....[1]....
        /*0050*/ 	.word	0x000001f0


	//----- nvinfo : EIATTR_CRS_STACK_SIZE
	.align		4
.L_37:
        /*0054*/ 	.byte	0x04, 0x1e
        /*0056*/ 	.short	(.L_39 - .L_38)
.L_38:
        /*0058*/ 	.word	0x00000000


	//----- nvinfo : EIATTR_CBANK_PARAM_SIZE
	.align		4
.L_39:
        /*005c*/ 	.byte	0x03, 0x19
        /*005e*/ 	.short	0x0014


	//----- nvinfo : EIATTR_PARAM_CBANK
	.align		4
        /*0060*/ 	.byte	0x04, 0x0a
        /*0062*/ 	.short	(.L_41 - .L_40)
	.align		4
.L_40:
        /*0064*/ 	.word	index@(.nv.constant0._Z23branch_divergent_kernelPfS_i)
        /*0068*/ 	.short	0x0380
        /*006a*/ 	.short	0x0014


	//----- nvinfo : EIATTR_SW_WAR
	.align		4
.L_41:
        /*006c*/ 	.byte	0x04, 0x36
        /*006e*/ 	.short	(.L_43 - .L_42)
.L_42:
        /*0070*/ 	.word	0x00000008
.L_43:


//--------------------- .nv.info._Z24occupancy_limited_kernelPfS_i --------------------------
	.section	.nv.info._Z24occupancy_limited_kernelPfS_i,"",@"SHT_CUDA_INFO"
	.sectionflags	@""
	.align	4


	//----- nvinfo : EIATTR_CUDA_API_VERSION
	.align		4
        /*0000*/ 	.byte	0x04, 0x37
        /*0002*/ 	.short	(.L_45 - .L_44)
.L_44:
        /*0004*/ 	.word	0x00000082


	//----- nvinfo : EIATTR_KPARAM_INFO
	.align		4
.L_45:
        /*0008*/ 	.byte	0x04, 0x17
        /*000a*/ 	.short	(.L_47 - .L_46)
.L_46:
        /*000c*/ 	.word	0x00000000
        /*0010*/ 	.short	0x0002
        /*0012*/ 	.short	0x0010
        /*0014*/ 	.byte	0x00, 0xf0, 0x11, 0x00


	//----- nvinfo : EIATTR_KPARAM_INFO
	.align		4
.L_47:
        /*0018*/ 	.byte	0x04, 0x17
        /*001a*/ 	.short	(.L_49 - .L_48)
.L_48:
        /*001c*/ 	.word	0x00000000
        /*0020*/ 	.short	0x0001
        /*0022*/ 	.short	0x0008
        /*0024*/ 	.byte	0x00, 0xf5, 0x21, 0x00


	//----- nvinfo : EIATTR_KPARAM_INFO
	.align		4
.L_49:
        /*0028*/ 	.byte	0x04, 0x17
        /*002a*/ 	.short	(.L_51 - .L_50)
.L_50:
        /*002c*/ 	.word	0x00000000
        /*0030*/ 	.short	0x0000
        /*0032*/ 	.short	0x0000
        /*0034*/ 	.byte	0x00, 0xf5, 0x21, 0x00


	//----- nvinfo : EIATTR_SPARSE_MMA_MASK
	.align		4
.L_51:
        /*0038*/ 	.byte	0x03, 0x50
        /*003a*/ 	.short	0x0000


	//----- nvinfo : EIATTR_MAXREG_COUNT
	.align		4
        /*003c*/ 	.byte	0x03, 0x1b
        /*003e*/ 	.short	0x00ff


	//----- nvinfo : EIATTR_MERCURY_ISA_VERSION
	.align		4
        /*0040*/ 	.byte	0x03, 0x5f
        /*0042*/ 	.short	0x0101


	//----- nvinfo : EIATTR_VRC_CTA_INIT_COUNT
	.align		4
        /*0044*/ 	.byte	0x02, 0x4a
	.zero		1
	.zero		1


	//----- nvinfo : EIATTR_EXIT_INSTR_OFFSETS
	.align		4
        /*0048*/ 	.byte	0x04, 0x1c
        /*004a*/ 	.short	(.L_53 - .L_52)


	//   ....[0]....
.L_52:
        /*004c*/ 	.word	0x00000070


	//   ....[1]....
        /*0050*/ 	.word	0x00000220


	//----- nvinfo : EIATTR_CBANK_PARAM_SIZE
	.align		4
.L_53:
        /*0054*/ 	.byte	0x03, 0x19
        /*0056*/ 	.short	0x0014


	//----- nvinfo : EIATTR_PARAM_CBANK
	.align		4
        /*0058*/ 	.byte	0x04, 0x0a
        /*005a*/ 	.short	(.L_55 - .L_54)
	.align		4
.L_54:
        /*005c*/ 	.word	index@(.nv.constant0._Z24occupancy_limited_kernelPfS_i)
        /*0060*/ 	.short	0x0380
        /*0062*/ 	.short	0x0014


	//----- nvinfo : EIATTR_SW_WAR
	.align		4
.L_55:
        /*0064*/ 	.byte	0x04, 0x36
        /*0066*/ 	.short	(.L_57 - .L_56)
.L_56:
        /*0068*/ 	.word	0x00000008
.L_57:


//--------------------- .nv.info._Z20compute_bound_kernelPfS_i --------------------------
	.section	.nv.info._Z20compute_bound_kernelPfS_i,"",@"SHT_CUDA_INFO"
	.sectionflags	@""
	.align	4


	//----- nvinfo : EIATTR_CUDA_API_VERSION
	.align		4
        /*0000*/ 	.byte	0x04, 0x37
        /*0002*/ 	.short	(.L_59 - .L_58)
.L_58:
        /*0004*/ 	.word	0x00000082


	//----- nvinfo : EIATTR_KPARAM_INFO
	.align		4
.L_59:
        /*0008*/ 	.byte	0x04, 0x17
        /*000a*/ 	.short	(.L_61 - .L_60)
.L_60:
        /*000c*/ 	.word	0x00000000
        /*0010*/ 	.short	0x0002
        /*0012*/ 	.short	0x0010
        /*0014*/ 	.byte	0x00, 0xf0, 0x11, 0x00


	//----- nvinfo : EIATTR_KPARAM_INFO
	.align		4
.L_61:
        /*0018*/ 	.byte	0x04, 0x17
        /*001a*/ 	.short	(.L_63 - .L_62)
.L_62:
        /*001c*/ 	.word	0x00000000
        /*0020*/ 	.short	0x0001
        /*0022*/ 	.short	0x0008
        /*0024*/ 	.byte	0x00, 0xf5, 0x21, 0x00


	//----- nvinfo : EIATTR_KPARAM_INFO
	.align		4
.L_63:
        /*0028*/ 	.byte	0x04, 0x17
        /*002a*/ 	.short	(.L_65 - .L_64)
.L_64:
        /*002c*/ 	.word	0x00000000
        /*0030*/ 	.short	0x0000
        /*0032*/ 	.short	0x0000
        /*0034*/ 	.byte	0x00, 0xf5, 0x21, 0x00


	//----- nvinfo : EIATTR_SPARSE_MMA_MASK
	.align		4
.L_65:
        /*0038*/ 	.byte	0x03, 0x50
        /*003a*/ 	.short	0x0000


	//----- nvinfo : EIATTR_MAXREG_COUNT
	.align		4
        /*003c*/ 	.byte	0x03, 0x1b
        /*003e*/ 	.short	0x00ff


	//----- nvinfo : EIATTR_MERCURY_ISA_VERSION
	.align		4
        /*0040*/ 	.byte	0x03, 0x5f
        /*0042*/ 	.short	0x0101


	//----- nvinfo : EIATTR_VRC_CTA_INIT_COUNT
	.align		4
        /*0044*/ 	.byte	0x02, 0x4a
	.zero		1
	.zero		1


	//----- nvinfo : EIATTR_EXIT_INSTR_OFFSETS
	.align		4
        /*0048*/ 	.byte	0x04, 0x1c
        /*004a*/ 	.short	(.L_67 - .L_66)


	//   ....[0]....
.L_66:
        /*004c*/ 	.word	0x00000070


	//   ....[1]....
        /*0050*/ 	.word	0x00000590


	//----- nvinfo : EIATTR_CRS_STACK_SIZE
	.align		4
.L_67:
        /*0054*/ 	.byte	0x04, 0x1e
        /*0056*/ 	.short	(.L_69 - .L_68)
.L_68:
        /*0058*/ 	.word	0x00000000


	//----- nvinfo : EIATTR_CBANK_PARAM_SIZE
	.align		4
.L_69:
        /*005c*/ 	.byte	0x03, 0x19
        /*005e*/ 	.short	0x0014


	//----- nvinfo : EIATTR_PARAM_CBANK
	.align		4
        /*0060*/ 	.byte	0x04, 0x0a
        /*0062*/ 	.short	(.L_71 - .L_70)
	.align		4
.L_70:
        /*0064*/ 	.word	index@(.nv.constant0._Z20compute_bound_kernelPfS_i)
        /*0068*/ 	.short	0x0380
        /*006a*/ 	.short	0x0014


	//----- nvinfo : EIATTR_SW_WAR
	.align		4
.L_71:
        /*006c*/ 	.byte	0x04, 0x36
        /*006e*/ 	.short	(.L_73 - .L_72)
.L_72:
        /*0070*/ 	.word	0x00000008
.L_73:


//--------------------- .nv.info._Z19memory_bound_kernelPfS_i --------------------------
	.section	.nv.info._Z19memory_bound_kernelPfS_i,"",@"SHT_CUDA_INFO"
	.sectionflags	@""
	.align	4


	//----- nvinfo : EIATTR_CUDA_API_VERSION
	.align		4
        /*0000*/ 	.byte	0x04, 0x37
        /*0002*/ 	.short	(.L_75 - .L_74)
.L_74:
        /*0004*/ 	.word	0x00000082


	//----- nvinfo : EIATTR_KPARAM_INFO
	.align		4
.L_75:
        /*0008*/ 	.byte	0x04, 0x17
        /*000a*/ 	.short	(.L_77 - .L_76)
.L_76:
        /*000c*/ 	.word	0x00000000
        /*0010*/ 	.short	0x0002
        /*0012*/ 	.short	0x0010
        /*0014*/ 	.byte	0x00, 0xf0, 0x11, 0x00


	//----- nvinfo : EIATTR_KPARAM_INFO
	.align		4
.L_77:
        /*0018*/ 	.byte	0x04, 0x17
        /*001a*/ 	.short	(.L_79 - .L_78)
.L_78:
        /*001c*/ 	.word	0x00000000
        /*0020*/ 	.short	0x0001
        /*0022*/ 	.short	0x0008
        /*0024*/ 	.byte	0x00, 0xf5, 0x21, 0x00


	//----- nvinfo : EIATTR_KPARAM_INFO
	.align		4
.L_79:
        /*0028*/ 	.byte	0x04, 0x17
        /*002a*/ 	.short	(.L_81 - .L_80)
.L_80:
        /*002c*/ 	.word	0x00000000
        /*0030*/ 	.short	0x0000
        /*0032*/ 	.short	0x0000
        /*0034*/ 	.byte	0x00, 0xf5, 0x21, 0x00


	//----- nvinfo : EIATTR_SPARSE_MMA_MASK
	.align		4
.L_81:
        /*0038*/ 	.byte	0x03, 0x50
        /*003a*/ 	.short	0x0000


	//----- nvinfo : EIATTR_MAXREG_COUNT
	.align		4
        /*003c*/ 	.byte	0x03, 0x1b
        /*003e*/ 	.short	0x00ff


	//----- nvinfo : EIATTR_MERCURY_ISA_VERSION
	.align		4
        /*0040*/ 	.byte	0x03, 0x5f
        /*0042*/ 	.short	0x0101


	//----- nvinfo : EIATTR_VRC_CTA_INIT_COUNT
	.align		4
        /*0044*/ 	.byte	0x02, 0x4a
	.zero		1
	.zero		1


	//----- nvinfo : EIATTR_EXIT_INSTR_OFFSETS
	.align		4
        /*0048*/ 	.byte	0x04, 0x1c
        /*004a*/ 	.short	(.L_83 - .L_82)


	//   ....[0]....
.L_82:
        /*004c*/ 	.word	0x00000070


	//   ....[1]....
        /*0050*/ 	.word	0x000002f0


	//----- nvinfo : EIATTR_CRS_STACK_SIZE
	.align		4
.L_83:
        /*0054*/ 	.byte	0x04, 0x1e
        /*0056*/ 	.short	(.L_85 - .L_84)
.L_84:
        /*0058*/ 	.word	0x00000000


	//----- nvinfo : EIATTR_CBANK_PARAM_SIZE
	.align		4
.L_85:
        /*005c*/ 	.byte	0x03, 0x19
        /*005e*/ 	.short	0x0014


	//----- nvinfo : EIATTR_PARAM_CBANK
	.align		4
        /*0060*/ 	.byte	0x04, 0x0a
        /*0062*/ 	.short	(.L_87 - .L_86)
	.align		4
.L_86:
        /*0064*/ 	.word	index@(.nv.constant0._Z19memory_bound_kernelPfS_i)
        /*0068*/ 	.short	0x0380
        /*006a*/ 	.short	0x0014


	//----- nvinfo : EIATTR_SW_WAR
	.align		4
.L_87:
        /*006c*/ 	.byte	0x04, 0x36
        /*006e*/ 	.short	(.L_89 - .L_88)
.L_88:
        /*0070*/ 	.word	0x00000008
.L_89:


//--------------------- .nv.callgraph             --------------------------
	.section	.nv.callgraph,"",@"SHT_CUDA_CALLGRAPH"
	.align	4
	.sectionentsize	8
	.align		4
        /*0000*/ 	.word	0x00000000
	.align		4
        /*0004*/ 	.word	0xffffffff
	.align		4
        /*0008*/ 	.word	0x00000000
	.align		4
        /*000c*/ 	.word	0xfffffffe
	.align		4
        /*0010*/ 	.word	0x00000000
	.align		4
        /*0014*/ 	.word	0xfffffffd
	.align		4
        /*0018*/ 	.word	0x00000000
	.align		4
        /*001c*/ 	.word	0xfffffffc


//--------------------- .text._Z23branch_divergent_kernelPfS_i --------------------------
	.section	.text._Z23branch_divergent_kernelPfS_i,"ax",@progbits
	.align	128
        .global         _Z23branch_divergent_kernelPfS_i
        .type           _Z23branch_divergent_kernelPfS_i,@function
        .size           _Z23branch_divergent_kernelPfS_i,(.L_x_38 - _Z23branch_divergent_kernelPfS_i)
        .other          _Z23branch_divergent_kernelPfS_i,@"STO_CUDA_ENTRY STV_DEFAULT"
_Z23branch_divergent_kernelPfS_i:
.text._Z23branch_divergent_kernelPfS_i:
[----:B------:R-:W-:Y:S01]  /*0000*/  LDC R1, c[0x0][0x37c] ;  /* 0x0000df00ff017b82 */ /* 0x000fe20000000800 */
[----:B------:R-:W0:Y:S07]  /*0010*/  S2R R0, SR_TID.X ;  /* 0x0000000000007919 */ /* 0x000e2e0000002100 */
[----:B------:R-:W0:Y:S01]  /*0020*/  S2UR UR4, SR_CTAID.X ;  /* 0x00000000000479c3 */ /* 0x000e220000002500 */
[----:B------:R-:W1:Y:S07]  /*0030*/  LDCU UR5, c[0x0][0x390] ;  /* 0x00007200ff0577ac */ /* 0x000e6e0008000800 */
[----:B------:R-:W0:Y:S02]  /*0040*/  LDC R5, c[0x0][0x360] ;  /* 0x0000d800ff057b82 */ /* 0x000e240000000800 */
[----:B0-----:R-:W-:-:S05]  /*0050*/  IMAD R5, R5, UR4, R0 ;  /* 0x0000000405057c24 */ /* 0x001fca000f8e0200 */
[----:B-1----:R-:W-:-:S13]  /*0060*/  ISETP.GE.AND P0, PT, R5, UR5, PT ;  /* 0x0000000505007c0c */ /* 0x002fda000bf06270 */
[----:B------:R-:W-:Y:S05]  /*0070*/  @P0 EXIT ;  /* 0x000000000000094d */ /* 0x000fea0003800000 */
[----:B------:R-:W0:Y:S01]  /*0080*/  LDC.64 R2, c[0x0][0x380] ;  /* 0x0000e000ff027b82 */ /* 0x000e220000000a00 */
[----:B------:R-:W1:Y:S01]  /*0090*/  LDCU.64 UR4, c[0x0][0x358] ;  /* 0x00006b00ff0477ac */ /* 0x000e620008000a00 */
[----:B0-----:R-:W-:-:S06]  /*00a0*/  IMAD.WIDE R2, R5, 0x4, R2 ;  /* 0x0000000405027825 */ /* 0x001fcc00078e0202 */
[----:B-1----:R-:W2:Y:S01]  /*00b0*/  LDG.E R2, desc[UR4][R2.64] ;  /* 0x0000000402027981 */ /* 0x002ea2000c1e1900 */
[----:B------:R-:W-:Y:S01]  /*00c0*/  BSSY.RECONVERGENT B0, `(.L_x_0) ;  /* 0x000000f000007945 */ /* 0x000fe20003800200 */
[----:B--2---:R-:W-:-:S13]  /*00d0*/  FSETP.GT.AND P0, PT, R2, 0.5, PT ;  /* 0x3f0000000200780b */ /* 0x004fda0003f04000 */
[----:B------:R-:W-:Y:S05]  /*00e0*/  @!P0 BRA `(.L_x_1) ;  /* 0x00000000002c8947 */ /* 0x000fea0003800000 */
[----:B------:R-:W-:-:S04]  /*00f0*/  FFMA R2, R2, R2, 0.10000000149011611938 ;  /* 0x3dcccccd02027423 */ /* 0x000fc80000000002 */
        /* <DEDUP_REMOVED lines=8> */
[----:B------:R-:W-:Y:S01]  /*0180*/  FFMA R7, R2, R2, 0.10000000149011611938 ;  /* 0x3dcccccd02077423 */ /* 0x000fe20000000002 */
[----:B------:R-:W-:Y:S06]  /*0190*/  BRA `(.L_x_2) ;  /* 0x0000000000047947 */ /* 0x000fec0003800000 */
.L_x_1:
[----:B------:R-:W-:-:S07]  /*01a0*/  FADD R7, R2, R2 ;  /* 0x0000000202077221 */ /* 0x000fce0000000000 */
.L_x_2:
[----:B------:R-:W-:Y:S05]  /*01b0*/  BSYNC.RECONVERGENT B0 ;  /* 0x0000000000007941 */ /* 0x000fea0003800200 */
.L_x_0:
[----:B------:R-:W0:Y:S02]  /*01c0*/  LDC.64 R2, c[0x0][0x388] ;  /* 0x0000e200ff027b82 */ /* 0x000e240000000a00 */
[----:B0-----:R-:W-:-:S05]  /*01d0*/  IMAD.WIDE R2, R5, 0x4, R2 ;  /* 0x0000000405027825 */ /* 0x001fca00078e0202 */
[----:B------:R-:W-:Y:S01]  /*01e0*/  STG.E desc[UR4][R2.64], R7 ;  /* 0x0000000702007986 */ /* 0x000fe2000c101904 */
[----:B------:R-:W-:Y:S05]  /*01f0*/  EXIT ;  /* 0x000000000000794d */ /* 0x000fea0003800000 */
.L_x_3:
[----:B------:R-:W-:-:S00]  /*0200*/  BRA `(.L_x_3) ;  /* 0xfffffffc00fc7947 */ /* 0x000fc0000383ffff */
[----:B------:R-:W-:-:S00]  /*0210*/  NOP ;  /* 0x0000000000007918 */ /* 0x000fc00000000000 */
        /* <DEDUP_REMOVED lines=14> */
.L_x_38:


//--------------------- .text._Z24occupancy_limited_kernelPfS_i --------------------------
	.section	.text._Z24occupancy_limited_kernelPfS_i,"ax",@progbits
	.align	128
        .global         _Z24occupancy_limited_kernelPfS_i
        .type           _Z24occupancy_limited_kernelPfS_i,@function
        .size           _Z24occupancy_limited_kernelPfS_i,(.L_x_39 - _Z24occupancy_limited_kernelPfS_i)
        .other          _Z24occupancy_limited_kernelPfS_i,@"STO_CUDA_ENTRY STV_DEFAULT"
_Z24occupancy_limited_kernelPfS_i:
.text._Z24occupancy_limited_kernelPfS_i:
        /* <DEDUP_REMOVED lines=11> */
[----:B-1----:R-:W2:Y:S02]  /*00b0*/  LDG.E R2, desc[UR4][R2.64] ;  /* 0x0000000402027981 */ /* 0x002ea4000c1e1900 */
[----:B--2---:R-:W-:Y:S02]  /*00c0*/  FMUL R0, R2, 1.1000000238418579102 ;  /* 0x3f8ccccd02007820 */ /* 0x004fe40000400000 */
[----:B------:R-:W0:Y:S02]  /*00d0*/  LDC.64 R2, c[0x0][0x388] ;  /* 0x0000e200ff027b82 */ /* 0x000e240000000a00 */
[----:B------:R-:W-:-:S04]  /*00e0*/  FMUL R0, R0, 1.2000000476837158203 ;  /* 0x3f99999a00007820 */ /* 0x000fc80000400000 */
[----:B------:R-:W-:-:S04]  /*00f0*/  FMUL R0, R0, 1.2999999523162841797 ;  /* 0x3fa6666600007820 */ /* 0x000fc80000400000 */
[----:B------:R-:W-:-:S04]  /*0100*/  FMUL R0, R0, 1.3999999761581420898 ;  /* 0x3fb3333300007820 */ /* 0x000fc80000400000 */
[----:B------:R-:W-:-:S04]  /*0110*/  FMUL R0, R0, 1.5 ;  /* 0x3fc0000000007820 */ /* 0x000fc80000400000 */
[----:B------:R-:W-:-:S04]  /*0120*/  FMUL R0, R0, 1.6000000238418579102 ;  /* 0x3fcccccd00007820 */ /* 0x000fc80000400000 */
[----:B------:R-:W-:Y:S01]  /*0130*/  FMUL R0, R0, 1.7000000476837158203 ;  /* 0x3fd9999a00007820 */ /* 0x000fe20000400000 */
[----:B0-----:R-:W-:-:S04]  /*0140*/  IMAD.WIDE R2, R5, 0x4, R2 ;  /* 0x0000000405027825 */ /* 0x001fc800078e0202 */
[----:B------:R-:W-:-:S04]  /*0150*/  FMUL R0, R0, 1.7999999523162841797 ;  /* 0x3fe6666600007820 */ /* 0x000fc80000400000 */
[----:B------:R-:W-:-:S04]  /*0160*/  FMUL R7, R0, 1.8999999761581420898 ;  /* 0x3ff3333300077820 */ /* 0x000fc80000400000 */
[----:B------:R-:W-:-:S04]  /*0170*/  FFMA R7, R0, 1.8999999761581420898, R7 ;  /* 0x3ff3333300077823 */ /* 0x000fc80000000007 */
[----:B------:R-:W-:-:S04]  /*0180*/  FMUL R7, R7, 2.0999999046325683594 ;  /* 0x4006666607077820 */ /* 0x000fc80000400000 */
[----:B------:R-:W-:-:S04]  /*0190*/  FMUL R7, R7, 2.2000000476837158203 ;  /* 0x400ccccd07077820 */ /* 0x000fc80000400000 */
[----:B------:R-:W-:-:S04]  /*01a0*/  FMUL R7, R7, 2.2999999523162841797 ;  /* 0x4013333307077820 */ /* 0x000fc80000400000 */
[----:B------:R-:W-:-:S04]  /*01b0*/  FMUL R7, R7, 2.4000000953674316406 ;  /* 0x4019999a07077820 */ /* 0x000fc80000400000 */
[----:B------:R-:W-:-:S04]  /*01c0*/  FMUL R7, R7, 2.5 ;  /* 0x4020000007077820 */ /* 0x000fc80000400000 */
[----:B------:R-:W-:-:S04]  /*01d0*/  FMUL R7, R7, 2.5999999046325683594 ;  /* 0x4026666607077820 */ /* 0x000fc80000400000 */
[----:B------:R-:W-:-:S04]  /*01e0*/  FMUL R7, R7, 2.7000000476837158203 ;  /* 0x402ccccd07077820 */ /* 0x000fc80000400000 */
[----:B------:R-:W-:-:S04]  /*01f0*/  FMUL R7, R7, 2.7999999523162841797 ;  /* 0x4033333307077820 */ /* 0x000fc80000400000 */
[----:B------:R-:W-:-:S05]  /*0200*/  FMUL R7, R7, 2.9000000953674316406 ;  /* 0x4039999a07077820 */ /* 0x000fca0000400000 */
[----:B------:R-:W-:Y:S01]  /*0210*/  STG.E desc[UR4][R2.64], R7 ;  /* 0x0000000702007986 */ /* 0x000fe2000c101904 */
[----:B------:R-:W-:Y:S05]  /*0220*/  EXIT ;  /* 0x000000000000794d */ /* 0x000fea0003800000 */
.L_x_4:
        /* <DEDUP_REMOVED lines=13> */
.L_x_39:


//--------------------- .text._Z20compute_bound_kernelPfS_i --------------------------
	.section	.text._Z20compute_bound_kernelPfS_i,"ax",@progbits
	.align	128
        .global         _Z20compute_bound_kernelPfS_i
        .type           _Z20compute_bound_kernelPfS_i,@function
        .size           _Z20compute_bound_kernelPfS_i,(.L_x_36 - _Z20compute_bound_kernelPfS_i)
        .other          _Z20compute_bound_kernelPfS_i,@"STO_CUDA_ENTRY STV_DEFAULT"
_Z20compute_bound_kernelPfS_i:
.text._Z20compute_bound_kernelPfS_i:
        /* <DEDUP_REMOVED lines=10> */
[----:B0-----:R-:W-:-:S05]  /*00a0*/  IMAD.WIDE R4, R2, 0x4, R4 ;  /* 0x0000000402047825 */ /* 0x001fca00078e0204 */
[----:B-1----:R0:W5:Y:S01]  /*00b0*/  LDG.E R7, desc[UR6][R4.64] ;  /* 0x0000000604077981 */ /* 0x002162000c1e1900 */
[----:B------:R-:W-:-:S05]  /*00c0*/  UMOV UR4, URZ ;  /* 0x000000ff00047c82 */ /* 0x000fca0008000000 */
.L_x_18:
[----:B-----5:R-:W-:Y:S01]  /*00d0*/  FFMA R3, R7, R7, 0.10000000149011611938 ;  /* 0x3dcccccd07037423 */ /* 0x020fe20000000007 */
[----:B------:R-:W-:Y:S01]  /*00e0*/  UIADD3 UR4, UPT, UPT, UR4, 0x4, URZ ;  /* 0x0000000404047890 */ /* 0x000fe2000fffe0ff */
[----:B------:R-:W-:Y:S02]  /*00f0*/  BSSY.RECONVERGENT B0, `(.L_x_5) ;  /* 0x000000e000007945 */ /* 0x000fe40003800200 */
[----:B0-----:R0:W1:Y:S01]  /*0100*/  MUFU.RSQ R4, R3 ;  /* 0x0000000300047308 */ /* 0x0010620000001400 */
[----:B------:R-:W-:Y:S01]  /*0110*/  IADD3 R0, PT, PT, R3, -0xd000000, RZ ;  /* 0xf300000003007810 */ /* 0x000fe20007ffe0ff */
[----:B------:R-:W-:-:S03]  /*0120*/  UISETP.NE.AND UP0, UPT, UR4, 0x64, UPT ;  /* 0x000000640400788c */ /* 0x000fc6000bf05270 */
[----:B------:R-:W-:-:S13]  /*0130*/  ISETP.GT.U32.AND P0, PT, R0, 0x727fffff, PT ;  /* 0x727fffff0000780c */ /* 0x000fda0003f04070 */
[----:B01----:R-:W-:Y:S05]  /*0140*/  @!P0 BRA `(.L_x_6) ;  /* 0x0000000000108947 */ /* 0x003fea0003800000 */
[----:B------:R-:W-:Y:S02]  /*0150*/  MOV R0, R3 ;  /* 0x0000000300007202 */ /* 0x000fe40000000f00 */
[----:B------:R-:W-:-:S07]  /*0160*/  MOV R8, 0x180 ;  /* 0x0000018000087802 */ /* 0x000fce0000000f00 */
[----:B------:R-:W-:Y:S05]  /*0170*/  CALL.REL.NOINC `($__internal_0_$__cuda_sm20_sqrt_rn_f32_slowpath) ;  /* 0x0000000400087944 */ /* 0x000fea0003c00000 */
[----:B------:R-:W-:Y:S05]  /*0180*/  BRA `(.L_x_7) ;  /* 0x0000000000107947 */ /* 0x000fea0003800000 */
.L_x_6:
[----:B------:R-:W-:Y:S01]  /*0190*/  FMUL.FTZ R0, R3, R4 ;  /* 0x0000000403007220 */ /* 0x000fe20000410000 */
[----:B------:R-:W-:-:S03]  /*01a0*/  FMUL.FTZ R4, R4, 0.5 ;  /* 0x3f00000004047820 */ /* 0x000fc60000410000 */
[----:B------:R-:W-:-:S04]  /*01b0*/  FFMA R3, -R0, R0, R3 ;  /* 0x0000000000037223 */ /* 0x000fc80000000103 */
[----:B------:R-:W-:-:S07]  /*01c0*/  FFMA R0, R3, R4, R0 ;  /* 0x0000000403007223 */ /* 0x000fce0000000000 */
.L_x_7:
[----:B------:R-:W-:Y:S05]  /*01d0*/  BSYNC.RECONVERGENT B0 ;  /* 0x0000000000007941 */ /* 0x000fea0003800200 */
.L_x_5:
[----:B------:R-:W-:Y:S01]  /*01e0*/  HFMA2 R3, -RZ, RZ, 2, 0 ;  /* 0x40000000ff037431 */ /* 0x000fe200000001ff */
[----:B------:R-:W-:Y:S04]  /*01f0*/  BSSY.RECONVERGENT B0, `(.L_x_8) ;  /* 0x000000f000007945 */ /* 0x000fe80003800200 */
[----:B------:R-:W-:-:S04]  /*0200*/  FFMA R0, R0, R3, 1 ;  /* 0x3f80000000007423 */ /* 0x000fc80000000003 */
[----:B------:R-:W-:-:S04]  /*0210*/  FFMA R3, R0, R0, 0.10000000149011611938 ;  /* 0x3dcccccd00037423 */ /* 0x000fc80000000000 */
[----:B------:R0:W1:Y:S01]  /*0220*/  MUFU.RSQ R4, R3 ;  /* 0x0000000300047308 */ /* 0x0000620000001400 */
[----:B------:R-:W-:-:S04]  /*0230*/  IADD3 R0, PT, PT, R3, -0xd000000, RZ ;  /* 0xf300000003007810 */ /* 0x000fc80007ffe0ff */
[----:B------:R-:W-:-:S13]  /*0240*/  ISETP.GT.U32.AND P0, PT, R0, 0x727fffff, PT ;  /* 0x727fffff0000780c */ /* 0x000fda0003f04070 */
[----:B01----:R-:W-:Y:S05]  /*0250*/  @!P0 BRA `(.L_x_9) ;  /* 0x0000000000108947 */ /* 0x003fea0003800000 */
[----:B------:R-:W-:Y:S02]  /*0260*/  MOV R0, R3 ;  /* 0x0000000300007202 */ /* 0x000fe40000000f00 */
[----:B------:R-:W-:-:S07]  /*0270*/  MOV R8, 0x290 ;  /* 0x0000029000087802 */ /* 0x000fce0000000f00 */
[----:B------:R-:W-:Y:S05]  /*0280*/  CALL.REL.NOINC `($__internal_0_$__cuda_sm20_sqrt_rn_f32_slowpath) ;  /* 0x0000000000c47944 */ /* 0x000fea0003c00000 */
[----:B------:R-:W-:Y:S05]  /*0290*/  BRA `(.L_x_10) ;  /* 0x0000000000107947 */ /* 0x000fea0003800000 */
.L_x_9:
[----:B------:R-:W-:Y:S01]  /*02a0*/  FMUL.FTZ R0, R3, R4 ;  /* 0x0000000403007220 */ /* 0x000fe20000410000 */
[----:B------:R-:W-:-:S03]  /*02b0*/  FMUL.FTZ R4, R4, 0.5 ;  /* 0x3f00000004047820 */ /* 0x000fc60000410000 */
[----:B------:R-:W-:-:S04]  /*02c0*/  FFMA R3, -R0, R0, R3 ;  /* 0x0000000000037223 */ /* 0x000fc80000000103 */
[----:B------:R-:W-:-:S07]  /*02d0*/  FFMA R0, R3, R4, R0 ;  /* 0x0000000403007223 */ /* 0x000fce0000000000 */
.L_x_10:
[----:B------:R-:W-:Y:S05]  /*02e0*/  BSYNC.RECONVERGENT B0 ;  /* 0x0000000000007941 */ /* 0x000fea0003800200 */
.L_x_8:
[----:B------:R-:W-:Y:S01]  /*02f0*/  MOV R3, 0x40000000 ;  /* 0x4000000000037802 */ /* 0x000fe20000000f00 */
        /* <DEDUP_REMOVED lines=11> */
.L_x_12:
[----:B------:R-:W-:Y:S01]  /*03b0*/  FMUL.FTZ R0, R3, R4 ;  /* 0x0000000403007220 */ /* 0x000fe20000410000 */
[----:B------:R-:W-:-:S03]  /*03c0*/  FMUL.FTZ R4, R4, 0.5 ;  /* 0x3f00000004047820 */ /* 0x000fc60000410000 */
[----:B------:R-:W-:-:S04]  /*03d0*/  FFMA R3, -R0, R0, R3 ;  /* 0x0000000000037223 */ /* 0x000fc80000000103 */
[----:B------:R-:W-:-:S07]  /*03e0*/  FFMA R0, R3, R4, R0 ;  /* 0x0000000403007223 */ /* 0x000fce0000000000 */
.L_x_13:
[----:B------:R-:W-:Y:S05]  /*03f0*/  BSYNC.RECONVERGENT B0 ;  /* 0x0000000000007941 */ /* 0x000fea0003800200 */
.L_x_11:
        /* <DEDUP_REMOVED lines=8> */
[----:B------:R-:W-:Y:S01]  /*0480*/  BSSY.RECONVERGENT B1, `(.L_x_16) ;  /* 0x0000003000017945 */ /* 0x000fe20003800200 */
[----:B------:R-:W-:-:S07]  /*0490*/  MOV R8, 0x4b0 ;  /* 0x000004b000087802 */ /* 0x000fce0000000f00 */
[----:B------:R-:W-:Y:S05]  /*04a0*/  CALL.REL.NOINC `($__internal_0_$__cuda_sm20_sqrt_rn_f32_slowpath) ;  /* 0x00000000003c7944 */ /* 0x000fea0003c00000 */
[----:B------:R-:W-:Y:S05]  /*04b0*/  BSYNC.RECONVERGENT B1 ;  /* 0x0000000000017941 */ /* 0x000fea0003800200 */
.L_x_16:
[----:B------:R-:W-:Y:S01]  /*04c0*/  MOV R7, R0 ;  /* 0x0000000000077202 */ /* 0x000fe20000000f00 */
[----:B------:R-:W-:Y:S06]  /*04d0*/  BRA `(.L_x_17) ;  /* 0x0000000000107947 */ /* 0x000fec0003800000 */
.L_x_15:
[----:B------:R-:W-:Y:S01]  /*04e0*/  FMUL.FTZ R7, R0, R3 ;  /* 0x0000000300077220 */ /* 0x000fe20000410000 */
[----:B------:R-:W-:-:S03]  /*04f0*/  FMUL.FTZ R3, R3, 0.5 ;  /* 0x3f00000003037820 */ /* 0x000fc60000410000 */
[----:B------:R-:W-:-:S04]  /*0500*/  FFMA R0, -R7, R7, R0 ;  /* 0x0000000707007223 */ /* 0x000fc80000000100 */
[----:B------:R-:W-:-:S07]  /*0510*/  FFMA R7, R0, R3, R7 ;  /* 0x0000000300077223 */ /* 0x000fce0000000007 */
.L_x_17:
[----:B------:R-:W-:Y:S05]  /*0520*/  BSYNC.RECONVERGENT B0 ;  /* 0x0000000000007941 */ /* 0x000fea0003800200 */
.L_x_14:
[----:B------:R-:W-:-:S05]  /*0530*/  HFMA2 R0, -RZ, RZ, 2, 0 ;  /* 0x40000000ff007431 */ /* 0x000fca00000001ff */
[----:B------:R-:W-:Y:S01]  /*0540*/  FFMA R7, R7, R0, 1 ;  /* 0x3f80000007077423 */ /* 0x000fe20000000000 */
[----:B------:R-:W-:Y:S06]  /*0550*/  BRA.U UP0, `(.L_x_18) ;  /* 0xfffffff900dc7547 */ /* 0x000fec000b83ffff */
[----:B------:R-:W0:Y:S02]  /*0560*/  LDC.64 R4, c[0x0][0x388] ;  /* 0x0000e200ff047b82 */ /* 0x000e240000000a00 */
[----:B0-----:R-:W-:-:S05]  /*0570*/  IMAD.WIDE R2, R2, 0x4, R4 ;  /* 0x0000000402027825 */ /* 0x001fca00078e0204 */
[----:B------:R-:W-:Y:S01]  /*0580*/  STG.E desc[UR6][R2.64], R7 ;  /* 0x0000000702007986 */ /* 0x000fe2000c101906 */
[----:B------:R-:W-:Y:S05]  /*0590*/  EXIT ;  /* 0x000000000000794d */ /* 0x000fea0003800000 */
        .weak           $__internal_0_$__cuda_sm20_sqrt_rn_f32_slowpath
        .type           $__internal_0_$__cuda_sm20_sqrt_rn_f32_slowpath,@function
        .size           $__internal_0_$__cuda_sm20_sqrt_rn_f32_slowpath,(.L_x_36 - $__internal_0_$__cuda_sm20_sqrt_rn_f32_slowpath)
$__internal_0_$__cuda_sm20_sqrt_rn_f32_slowpath:
[----:B------:R-:W-:-:S13]  /*05a0*/  LOP3.LUT P0, RZ, R0, 0x7fffffff, RZ, 0xc0, !PT ;  /* 0x7fffffff00ff7812 */ /* 0x000fda000780c0ff */
[----:B------:R-:W-:Y:S01]  /*05b0*/  @!P0 MOV R3, R0 ;  /* 0x0000000000038202 */ /* 0x000fe20000000f00 */
[----:B------:R-:W-:Y:S06]  /*05c0*/  @!P0 BRA `(.L_x_19) ;  /* 0x0000000000408947 */ /* 0x000fec0003800000 */
[----:B------:R-:W-:-:S13]  /*05d0*/  FSETP.GEU.FTZ.AND P0, PT, R0, RZ, PT ;  /* 0x000000ff0000720b */ /* 0x000fda0003f1e000 */
[----:B------:R-:W-:Y:S01]  /*05e0*/  @!P0 MOV R3, 0x7fffffff ;  /* 0x7fffffff00038802 */ /* 0x000fe20000000f00 */
[----:B------:R-:W-:Y:S06]  /*05f0*/  @!P0 BRA `(.L_x_19) ;  /* 0x0000000000348947 */ /* 0x000fec0003800000 */
[----:B------:R-:W-:-:S13]  /*0600*/  FSETP.GTU.FTZ.AND P0, PT, |R0|, +INF , PT ;  /* 0x7f8000000000780b */ /* 0x000fda0003f1c200 */
[----:B------:R-:W-:Y:S01]  /*0610*/  @P0 FADD.FTZ R3, R0, 1 ;  /* 0x3f80000000030421 */ /* 0x000fe20000010000 */
[----:B------:R-:W-:Y:S06]  /*0620*/  @P0 BRA `(.L_x_19) ;  /* 0x0000000000280947 */ /* 0x000fec0003800000 */
[----:B------:R-:W-:-:S13]  /*0630*/  FSETP.NEU.FTZ.AND P0, PT, |R0|, +INF , PT ;  /* 0x7f8000000000780b */ /* 0x000fda0003f1d200 */
[----:B------:R-:W-:-:S04]  /*0640*/  @P0 FFMA R4, R0, 1.84467440737095516160e+19, RZ ;  /* 0x5f80000000040823 */ /* 0x000fc800000000ff */
[----:B------:R-:W0:Y:S02]  /*0650*/  @P0 MUFU.RSQ R3, R4 ;  /* 0x0000000400030308 */ /* 0x000e240000001400 */
[----:B0-----:R-:W-:Y:S01]  /*0660*/  @P0 FMUL.FTZ R5, R4, R3 ;  /* 0x0000000304050220 */ /* 0x001fe20000410000 */
[----:B------:R-:W-:Y:S01]  /*0670*/  @P0 FMUL.FTZ R7, R3, 0.5 ;  /* 0x3f00000003070820 */ /* 0x000fe20000410000 */
[----:B------:R-:W-:Y:S02]  /*0680*/  @!P0 MOV R3, R0 ;  /* 0x0000000000038202 */ /* 0x000fe40000000f00 */
[----:B------:R-:W-:-:S04]  /*0690*/  @P0 FADD.FTZ R6, -R5, -RZ ;  /* 0x800000ff05060221 */ /* 0x000fc80000010100 */
[----:B------:R-:W-:-:S04]  /*06a0*/  @P0 FFMA R6, R5, R6, R4 ;  /* 0x0000000605060223 */ /* 0x000fc80000000004 */
[----:B------:R-:W-:-:S04]  /*06b0*/  @P0 FFMA R6, R6, R7, R5 ;  /* 0x0000000706060223 */ /* 0x000fc80000000005 */
[----:B------:R-:W-:-:S07]  /*06c0*/  @P0 FMUL.FTZ R3, R6, 2.3283064365386962891e-10 ;  /* 0x2f80000006030820 */ /* 0x000fce0000410000 */
.L_x_19:
[----:B------:R-:W-:Y:S01]  /*06d0*/  HFMA2 R5, -RZ, RZ, 0, 0 ;  /* 0x00000000ff057431 */ /* 0x000fe200000001ff */
[----:B------:R-:W-:Y:S02]  /*06e0*/  MOV R4, R8 ;  /* 0x0000000800047202 */ /* 0x000fe40000000f00 */
[----:B------:R-:W-:Y:S02]  /*06f0*/  MOV R0, R3 ;  /* 0x0000000300007202 */ /* 0x000fe40000000f00 */
[----:B------:R-:W-:Y:S05]  /*0700*/  RET.REL.NODEC R4 `(_Z20compute_bound_kernelPfS_i) ;  /* 0xfffffff8043c7950 */ /* 0x000fea0003c3ffff */
.L_x_20:
        /* <DEDUP_REMOVED lines=15> */
.L_x_36:


//--------------------- .text._Z19memory_bound_kernelPfS_i --------------------------
	.section	.text._Z19memory_bound_kernelPfS_i,"ax",@progbits
	.align	128
        .global         _Z19memory_bound_kernelPfS_i
        .type           _Z19memory_bound_kernelPfS_i,@function
        .size           _Z19memory_bound_kernelPfS_i,(.L_x_37 - _Z19memory_bound_kernelPfS_i)
        .other          _Z19memory_bound_kernelPfS_i,@"STO_CUDA_ENTRY STV_DEFAULT"
_Z19memory_bound_kernelPfS_i:
.text._Z19memory_bound_kernelPfS_i:
        /* <DEDUP_REMOVED lines=10> */
[C---:B------:R-:W-:Y:S02]  /*00a0*/  VIADD R0, R2.reuse, 0x1 ;  /* 0x0000000102007836 */ /* 0x040fe40000000000 */
[----:B------:R-:W-:-:S03]  /*00b0*/  VIADD R3, R2, 0x2 ;  /* 0x0000000202037836 */ /* 0x000fc60000000000 */
[----:B------:R-:W-:Y:S01]  /*00c0*/  ISETP.GE.AND P0, PT, R0, UR5, PT ;  /* 0x0000000500007c0c */ /* 0x000fe2000bf06270 */
[C---:B------:R-:W-:Y:S01]  /*00d0*/  VIADD R0, R2.reuse, 0x3 ;  /* 0x0000000302007836 */ /* 0x040fe20000000000 */
[----:B------:R-:W-:Y:S01]  /*00e0*/  ISETP.GE.AND P1, PT, R3, UR5, PT ;  /* 0x0000000503007c0c */ /* 0x000fe2000bf26270 */
[----:B------:R-:W-:-:S03]  /*00f0*/  VIADD R3, R2, 0x4 ;  /* 0x0000000402037836 */ /* 0x000fc60000000000 */
[----:B------:R-:W-:Y:S02]  /*0100*/  ISETP.GE.AND P2, PT, R0, UR5, PT ;  /* 0x0000000500007c0c */ /* 0x000fe4000bf46270 */
[----:B------:R-:W-:Y:S01]  /*0110*/  ISETP.GE.AND P3, PT, R3, UR5, PT ;  /* 0x0000000503007c0c */ /* 0x000fe2000bf66270 */
[----:B0-----:R-:W-:-:S05]  /*0120*/  IMAD.WIDE R4, R2, 0x4, R4 ;  /* 0x0000000402047825 */ /* 0x001fca00078e0204 */
[----:B-1----:R-:W2:Y:S04]  /*0130*/  LDG.E R0, desc[UR6][R4.64] ;  /* 0x0000000604007981 */ /* 0x002ea8000c1e1900 */
[----:B------:R-:W3:Y:S04]  /*0140*/  @!P0 LDG.E R6, desc[UR6][R4.64+0x4] ;  /* 0x0000040604068981 */ /* 0x000ee8000c1e1900 */
[----:B------:R-:W4:Y:S04]  /*0150*/  @!P1 LDG.E R8, desc[UR6][R4.64+0x8] ;  /* 0x0000080604089981 */ /* 0x000f28000c1e1900 */
[----:B------:R-:W5:Y:S04]  /*0160*/  @!P2 LDG.E R10, desc[UR6][R4.64+0xc] ;  /* 0x00000c06040aa981 */ /* 0x000f68000c1e1900 */
[----:B------:R-:W5:Y:S01]  /*0170*/  @!P3 LDG.E R12, desc[UR6][R4.64+0x10] ;  /* 0x00001006040cb981 */ /* 0x000f62000c1e1900 */
[----:B------:R-:W-:Y:S01]  /*0180*/  IMAD.MOV.U32 R7, RZ, RZ, 0x3e4ccccd ;  /* 0x3e4ccccdff077424 */ /* 0x000fe200078e00ff */
[----:B------:R-:W-:Y:S01]  /*0190*/  BSSY.RECONVERGENT B1, `(.L_x_21) ;  /* 0x0000012000017945 */ /* 0x000fe20003800200 */
[----:B--2---:R-:W-:Y:S01]  /*01a0*/  FADD R3, RZ, R0 ;  /* 0x00000000ff037221 */ /* 0x004fe20000000000 */
[----:B------:R-:W-:-:S03]  /*01b0*/  IMAD.MOV.U32 R0, RZ, RZ, 0x40a00000 ;  /* 0x40a00000ff007424 */ /* 0x000fc600078e00ff */
[----:B---3--:R-:W-:Y:S01]  /*01c0*/  @!P0 FADD R3, R3, R6 ;  /* 0x0000000603038221 */ /* 0x008fe20000000000 */
[----:B------:R-:W-:-:S03]  /*01d0*/  FFMA R0, R7, -R0, 1 ;  /* 0x3f80000007007423 */ /* 0x000fc60000000800 */
[----:B----4-:R-:W-:Y:S01]  /*01e0*/  @!P1 FADD R3, R3, R8 ;  /* 0x0000000803039221 */ /* 0x010fe20000000000 */
[----:B------:R-:W-:-:S03]  /*01f0*/  FFMA R0, R0, R7, 0.20000000298023223877 ;  /* 0x3e4ccccd00007423 */ /* 0x000fc60000000007 */
[----:B-----5:R-:W-:-:S04]  /*0200*/  @!P2 FADD R3, R3, R10 ;  /* 0x0000000a0303a221 */ /* 0x020fc80000000000 */
[----:B------:R-:W-:-:S04]  /*0210*/  @!P3 FADD R3, R3, R12 ;  /* 0x0000000c0303b221 */ /* 0x000fc80000000000 */
[----:B------:R-:W0:Y:S01]  /*0220*/  FCHK P0, R3, 5 ;  /* 0x40a0000003007902 */ /* 0x000e220000000000 */
[----:B------:R-:W-:-:S04]  /*0230*/  FFMA R4, R0, R3, RZ ;  /* 0x0000000300047223 */ /* 0x000fc800000000ff */
[----:B------:R-:W-:-:S04]  /*0240*/  FFMA R5, R4, -5, R3 ;  /* 0xc0a0000004057823 */ /* 0x000fc80000000003 */
[----:B------:R-:W-:Y:S01]  /*0250*/  FFMA R7, R0, R5, R4 ;  /* 0x0000000500077223 */ /* 0x000fe20000000004 */
[----:B0-----:R-:W-:Y:S06]  /*0260*/  @!P0 BRA `(.L_x_22) ;  /* 0x0000000000108947 */ /* 0x001fec0003800000 */
[----:B------:R-:W-:Y:S01]  /*0270*/  IMAD.MOV.U32 R0, RZ, RZ, R3 ;  /* 0x000000ffff007224 */ /* 0x000fe200078e0003 */
[----:B------:R-:W-:-:S07]  /*0280*/  MOV R4, 0x2a0 ;  /* 0x000002a000047802 */ /* 0x000fce0000000f00 */
[----:B------:R-:W-:Y:S05]  /*0290*/  CALL.REL.NOINC `($__internal_1_$__cuda_sm3x_div_rn_noftz_f32_slowpath) ;  /* 0x0000000000187944 */ /* 0x000fea0003c00000 */
[----:B------:R-:W-:-:S07]  /*02a0*/  MOV R7, R6 ;  /* 0x0000000600077202 */ /* 0x000fce0000000f00 */
.L_x_22:
[----:B------:R-:W-:Y:S05]  /*02b0*/  BSYNC.RECONVERGENT B1 ;  /* 0x0000000000017941 */ /* 0x000fea0003800200 */
.L_x_21:
[----:B------:R-:W0:Y:S02]  /*02c0*/  LDC.64 R4, c[0x0][0x388] ;  /* 0x0000e200ff047b82 */ /* 0x000e240000000a00 */
[----:B0-----:R-:W-:-:S05]  /*02d0*/  IMAD.WIDE R2, R2, 0x4, R4 ;  /* 0x0000000402027825 */ /* 0x001fca00078e0204 */
[----:B------:R-:W-:Y:S01]  /*02e0*/  STG.E desc[UR6][R2.64], R7 ;  /* 0x0000000702007986 */ /* 0x000fe2000c101906 */
[----:B------:R-:W-:Y:S05]  /*02f0*/  EXIT ;  /* 0x000000000000794d */ /* 0x000fea0003800000 */
        .weak           $__internal_1_$__cuda_sm3x_div_rn_noftz_f32_slowpath
        .type           $__internal_1_$__cuda_sm3x_div_rn_noftz_f32_slowpath,@function
        .size           $__internal_1_$__cuda_sm3x_div_rn_noftz_f32_slowpath,(.L_x_37 - $__internal_1_$__cuda_sm3x_div_rn_noftz_f32_slowpath)
$__internal_1_$__cuda_sm3x_div_rn_noftz_f32_slowpath:
[----:B------:R-:W-:Y:S01]  /*0300*/  SHF.R.U32.HI R3, RZ, 0x17, R0 ;  /* 0x00000017ff037819 */ /* 0x000fe20000011600 */
[----:B------:R-:W-:Y:S04]  /*0310*/  BSSY.RECONVERGENT B0, `(.L_x_23) ;  /* 0x000005b000007945 */ /* 0x000fe80003800200 */
[----:B------:R-:W-:Y:S01]  /*0320*/  BSSY.RELIABLE B2, `(.L_x_24) ;  /* 0x0000019000027945 */ /* 0x000fe20003800100 */
[----:B------:R-:W-:-:S05]  /*0330*/  LOP3.LUT R5, R3, 0xff, RZ, 0xc0, !PT ;  /* 0x000000ff03057812 */ /* 0x000fca00078ec0ff */
[----:B------:R-:W-:-:S05]  /*0340*/  VIADD R6, R5, 0xffffffff ;  /* 0xffffffff05067836 */ /* 0x000fca0000000000 */
[----:B------:R-:W-:-:S13]  /*0350*/  ISETP.GT.U32.OR P0, PT, R6, 0xfd, !PT ;  /* 0x000000fd0600780c */ /* 0x000fda0007f04470 */
[----:B------:R-:W-:Y:S01]  /*0360*/  @!P0 IMAD.MOV.U32 R3, RZ, RZ, RZ ;  /* 0x000000ffff038224 */ /* 0x000fe200078e00ff */
[----:B------:R-:W-:Y:S06]  /*0370*/  @!P0 BRA `(.L_x_25) ;  /* 0x00000000004c8947 */ /* 0x000fec0003800000 */
[----:B------:R-:W-:-:S13]  /*0380*/  FSETP.GTU.FTZ.AND P0, PT, |R0|, +INF , PT ;  /* 0x7f8000000000780b */ /* 0x000fda0003f1c200 */
[----:B------:R-:W-:Y:S05]  /*0390*/  @P0 BREAK.RELIABLE B2 ;  /* 0x0000000000020942 */ /* 0x000fea0003800100 */
[----:B------:R-:W-:Y:S05]  /*03a0*/  @P0 BRA `(.L_x_26) ;  /* 0x0000000400400947 */ /* 0x000fea0003800000 */
[----:B------:R-:W-:-:S05]  /*03b0*/  IMAD.MOV.U32 R3, RZ, RZ, 0x40a00000 ;  /* 0x40a00000ff037424 */ /* 0x000fca00078e00ff */
[----:B------:R-:W-:-:S13]  /*03c0*/  LOP3.LUT P0, RZ, R3, 0x7fffffff, R0, 0xc8, !PT ;  /* 0x7fffffff03ff7812 */ /* 0x000fda000780c800 */
[----:B------:R-:W-:Y:S05]  /*03d0*/  @!P0 BREAK.RELIABLE B2 ;  /* 0x0000000000028942 */ /* 0x000fea0003800100 */
[----:B------:R-:W-:Y:S05]  /*03e0*/  @!P0 BRA `(.L_x_27) ;  /* 0x0000000400288947 */ /* 0x000fea0003800000 */
[----:B------:R-:W-:-:S13]  /*03f0*/  LOP3.LUT P0, RZ, R0, 0x7fffffff, RZ, 0xc0, !PT ;  /* 0x7fffffff00ff7812 */ /* 0x000fda000780c0ff */
[----:B------:R-:W-:Y:S05]  /*0400*/  @!P0 BREAK.RELIABLE B2 ;  /* 0x0000000000028942 */ /* 0x000fea0003800100 */
[----:B------:R-:W-:Y:S05]  /*0410*/  @!P0 BRA `(.L_x_28) ;  /* 0x0000000400148947 */ /* 0x000fea0003800000 */
[----:B------:R-:W-:Y:S02]  /*0420*/  FSETP.NEU.FTZ.AND P1, PT, |R0|, +INF , PT ;  /* 0x7f8000000000780b */ /* 0x000fe40003f3d200 */
[----:B------:R-:W-:-:S04]  /*0430*/  LOP3.LUT P0, RZ, R3, 0x7fffffff, RZ, 0xc0, !PT ;  /* 0x7fffffff03ff7812 */ /* 0x000fc8000780c0ff */
[----:B------:R-:W-:-:S13]  /*0440*/  PLOP3.LUT P0, PT, P1, P0, PT, 0x2f, 0xf2 ;  /* 0x0000000000f2781c */ /* 0x000fda0000f00577 */
[----:B------:R-:W-:Y:S05]  /*0450*/  @P0 BREAK.RELIABLE B2 ;  /* 0x0000000000020942 */ /* 0x000fea0003800100 */
[----:B------:R-:W-:Y:S05]  /*0460*/  @P0 BRA `(.L_x_29) ;  /* 0x0000000000f40947 */ /* 0x000fea0003800000 */
[----:B------:R-:W-:-:S13]  /*0470*/  ISETP.GE.AND P0, PT, R6, RZ, PT ;  /* 0x000000ff0600720c */ /* 0x000fda0003f06270 */
[----:B------:R-:W-:Y:S02]  /*0480*/  @P0 IMAD.MOV.U32 R3, RZ, RZ, RZ ;  /* 0x000000ffff030224 */ /* 0x000fe400078e00ff */
[----:B------:R-:W-:Y:S01]  /*0490*/  @!P0 FFMA R0, R0, 1.84467440737095516160e+19, RZ ;  /* 0x5f80000000008823 */ /* 0x000fe200000000ff */
[----:B------:R-:W-:-:S07]  /*04a0*/  @!P0 MOV R3, 0xffffffc0 ;  /* 0xffffffc000038802 */ /* 0x000fce0000000f00 */
.L_x_25:
[----:B------:R-:W-:Y:S05]  /*04b0*/  BSYNC.RELIABLE B2 ;  /* 0x0000000000027941 */ /* 0x000fea0003800100 */
.L_x_24:
[----:B------:R-:W-:Y:S01]  /*04c0*/  UMOV UR4, 0x40a00000 ;  /* 0x40a0000000047882 */ /* 0x000fe20000000000 */
[----:B------:R-:W-:Y:S01]  /*04d0*/  VIADD R5, R5, 0xffffff81 ;  /* 0xffffff8105057836 */ /* 0x000fe20000000000 */
[----:B------:R-:W-:Y:S01]  /*04e0*/  UIADD3 UR4, UPT, UPT, UR4, -0x1000000, URZ ;  /* 0xff00000004047890 */ /* 0x000fe2000fffe0ff */
[----:B------:R-:W-:Y:S02]  /*04f0*/  BSSY.RECONVERGENT B2, `(.L_x_30) ;  /* 0x0000033000027945 */ /* 0x000fe40003800200 */
[----:B------:R-:W-:Y:S01]  /*0500*/  IMAD R0, R5, -0x800000, R0 ;  /* 0xff80000005007824 */ /* 0x000fe200078e0200 */
[----:B------:R-:W-:Y:S02]  /*0510*/  IADD3 R3, PT, PT, R3, -0x2, R5 ;  /* 0xfffffffe03037810 */ /* 0x000fe40007ffe005 */
[----:B------:R-:W-:-:S03]  /*0520*/  FADD.FTZ R7, -RZ, -UR4 ;  /* 0x80000004ff077e21 */ /* 0x000fc60008010100 */
[----:B------:R-:W0:Y:S02]  /*0530*/  MUFU.RCP R6, UR4 ;  /* 0x0000000400067d08 */ /* 0x000e240008001000 */
[----:B0-----:R-:W-:-:S04]  /*0540*/  FFMA R9, R6, R7, 1 ;  /* 0x3f80000006097423 */ /* 0x001fc80000000007 */
[----:B------:R-:W-:-:S04]  /*0550*/  FFMA R9, R6, R9, R6 ;  /* 0x0000000906097223 */ /* 0x000fc80000000006 */
[----:B------:R-:W-:-:S04]  /*0560*/  FFMA R6, R0, R9, RZ ;  /* 0x0000000900067223 */ /* 0x000fc800000000ff */
[----:B------:R-:W-:-:S04]  /*0570*/  FFMA R8, R7, R6, R0 ;  /* 0x0000000607087223 */ /* 0x000fc80000000000 */
[----:B------:R-:W-:-:S04]  /*0580*/  FFMA R8, R9, R8, R6 ;  /* 0x0000000809087223 */ /* 0x000fc80000000006 */
[----:B------:R-:W-:-:S04]  /*0590*/  FFMA R7, R7, R8, R0 ;  /* 0x0000000807077223 */ /* 0x000fc80000000000 */
[----:B------:R-:W-:-:S05]  /*05a0*/  FFMA R6, R9, R7, R8 ;  /* 0x0000000709067223 */ /* 0x000fca0000000008 */
[----:B------:R-:W-:-:S04]  /*05b0*/  SHF.R.U32.HI R0, RZ, 0x17, R6 ;  /* 0x00000017ff007819 */ /* 0x000fc80000011606 */
[----:B------:R-:W-:-:S05]  /*05c0*/  LOP3.LUT R0, R0, 0xff, RZ, 0xc0, !PT ;  /* 0x000000ff00007812 */ /* 0x000fca00078ec0ff */
[----:B------:R-:W-:-:S04]  /*05d0*/  IMAD.IADD R5, R0, 0x1, R3 ;  /* 0x0000000100057824 */ /* 0x000fc800078e0203 */
[----:B------:R-:W-:-:S05]  /*05e0*/  VIADD R0, R5, 0xffffffff ;  /* 0xffffffff05007836 */ /* 0x000fca0000000000 */
[----:B------:R-:W-:-:S13]  /*05f0*/  ISETP.GE.U32.AND P0, PT, R0, 0xfe, PT ;  /* 0x000000fe0000780c */ /* 0x000fda0003f06070 */
[----:B------:R-:W-:Y:S05]  /*0600*/  @!P0 BRA `(.L_x_31) ;  /* 0x0000000000808947 */ /* 0x000fea0003800000 */
[----:B------:R-:W-:-:S13]  /*0610*/  ISETP.GT.AND P0, PT, R5, 0xfe, PT ;  /* 0x000000fe0500780c */ /* 0x000fda0003f04270 */
[----:B------:R-:W-:Y:S05]  /*0620*/  @P0 BRA `(.L_x_32) ;  /* 0x00000000006c0947 */ /* 0x000fea0003800000 */
[----:B------:R-:W-:-:S13]  /*0630*/  ISETP.GE.AND P0, PT, R5, 0x1, PT ;  /* 0x000000010500780c */ /* 0x000fda0003f06270 */
[----:B------:R-:W-:Y:S05]  /*0640*/  @P0 BRA `(.L_x_33) ;  /* 0x0000000000740947 */ /* 0x000fea0003800000 */
[----:B------:R-:W-:Y:S02]  /*0650*/  ISETP.GE.AND P0, PT, R5, -0x18, PT ;  /* 0xffffffe80500780c */ /* 0x000fe40003f06270 */
[----:B------:R-:W-:-:S11]  /*0660*/  LOP3.LUT R6, R6, 0x80000000, RZ, 0xc0, !PT ;  /* 0x8000000006067812 */ /* 0x000fd600078ec0ff */
[----:B------:R-:W-:Y:S05]  /*0670*/  @!P0 BRA `(.L_x_33) ;  /* 0x0000000000688947 */ /* 0x000fea0003800000 */
[-CC-:B------:R-:W-:Y:S01]  /*0680*/  FFMA.RZ R0, R9, R7.reuse, R8.reuse ;  /* 0x0000000709007223 */ /* 0x180fe2000000c008 */
[C---:B------:R-:W-:Y:S02]  /*0690*/  ISETP.NE.AND P2, PT, R5.reuse, RZ, PT ;  /* 0x000000ff0500720c */ /* 0x040fe40003f45270 */
[----:B------:R-:W-:Y:S02]  /*06a0*/  ISETP.NE.AND P1, PT, R5, RZ, PT ;  /* 0x000000ff0500720c */ /* 0x000fe40003f25270 */
[----:B------:R-:W-:Y:S01]  /*06b0*/  LOP3.LUT R3, R0, 0x7fffff, RZ, 0xc0, !PT ;  /* 0x007fffff00037812 */ /* 0x000fe200078ec0ff */
[CCC-:B------:R-:W-:Y:S01]  /*06c0*/  FFMA.RP R0, R9.reuse, R7.reuse, R8.reuse ;  /* 0x0000000709007223 */ /* 0x1c0fe20000008008 */
[----:B------:R-:W-:Y:S01]  /*06d0*/  FFMA.RM R9, R9, R7, R8 ;  /* 0x0000000709097223 */ /* 0x000fe20000004008 */
[----:B------:R-:W-:Y:S01]  /*06e0*/  VIADD R8, R5, 0x20 ;  /* 0x0000002005087836 */ /* 0x000fe20000000000 */
[----:B------:R-:W-:Y:S02]  /*06f0*/  LOP3.LUT R3, R3, 0x800000, RZ, 0xfc, !PT ;  /* 0x0080000003037812 */ /* 0x000fe400078efcff */
[----:B------:R-:W-:-:S02]  /*0700*/  IADD3 R5, PT, PT, -R5, RZ, RZ ;  /* 0x000000ff05057210 */ /* 0x000fc40007ffe1ff */
[----:B------:R-:W-:Y:S02]  /*0710*/  SHF.L.U32 R8, R3, R8, RZ ;  /* 0x0000000803087219 */ /* 0x000fe400000006ff */
[----:B------:R-:W-:Y:S02]  /*0720*/  FSETP.NEU.FTZ.AND P0, PT, R0, R9, PT ;  /* 0x000000090000720b */ /* 0x000fe40003f1d000 */
[----:B------:R-:W-:Y:S02]  /*0730*/  SEL R0, R5, RZ, P2 ;  /* 0x000000ff05007207 */ /* 0x000fe40001000000 */
[----:B------:R-:W-:Y:S02]  /*0740*/  ISETP.NE.AND P1, PT, R8, RZ, P1 ;  /* 0x000000ff0800720c */ /* 0x000fe40000f25270 */
[----:B------:R-:W-:Y:S02]  /*0750*/  SHF.R.U32.HI R0, RZ, R0, R3 ;  /* 0x00000000ff007219 */ /* 0x000fe40000011603 */
[----:B------:R-:W-:-:S02]  /*0760*/  PLOP3.LUT P0, PT, P0, P1, PT, 0xf8, 0x8f ;  /* 0x00000000008f781c */ /* 0x000fc40000703f70 */
[----:B------:R-:W-:Y:S02]  /*0770*/  SHF.R.U32.HI R8, RZ, 0x1, R0 ;  /* 0x00000001ff087819 */ /* 0x000fe40000011600 */
[----:B------:R-:W-:-:S04]  /*0780*/  SEL R3, RZ, 0x1, !P0 ;  /* 0x00000001ff037807 */ /* 0x000fc80004000000 */
[----:B------:R-:W-:-:S04]  /*0790*/  LOP3.LUT R3, R3, 0x1, R8, 0xf8, !PT ;  /* 0x0000000103037812 */ /* 0x000fc800078ef808 */
[----:B------:R-:W-:-:S05]  /*07a0*/  LOP3.LUT R3, R3, R0, RZ, 0xc0, !PT ;  /* 0x0000000003037212 */ /* 0x000fca00078ec0ff */
[----:B------:R-:W-:-:S05]  /*07b0*/  IMAD.IADD R3, R8, 0x1, R3 ;  /* 0x0000000108037824 */ /* 0x000fca00078e0203 */
[----:B------:R-:W-:Y:S01]  /*07c0*/  LOP3.LUT R6, R3, R6, RZ, 0xfc, !PT ;  /* 0x0000000603067212 */ /* 0x000fe200078efcff */
[----:B------:R-:W-:Y:S06]  /*07d0*/  BRA `(.L_x_33) ;  /* 0x0000000000107947 */ /* 0x000fec0003800000 */
.L_x_32:
[----:B------:R-:W-:-:S04]  /*07e0*/  LOP3.LUT R6, R6, 0x80000000, RZ, 0xc0, !PT ;  /* 0x8000000006067812 */ /* 0x000fc800078ec0ff */
[----:B------:R-:W-:Y:S01]  /*07f0*/  LOP3.LUT R6, R6, 0x7f800000, RZ, 0xfc, !PT ;  /* 0x7f80000006067812 */ /* 0x000fe200078efcff */
[----:B------:R-:W-:Y:S06]  /*0800*/  BRA `(.L_x_33) ;  /* 0x0000000000047947 */ /* 0x000fec0003800000 */
.L_x_31:
[----:B------:R-:W-:-:S07]  /*0810*/  IMAD R6, R3, 0x800000, R6 ;  /* 0x0080000003067824 */ /* 0x000fce00078e0206 */
.L_x_33:
[----:B------:R-:W-:Y:S05]  /*0820*/  BSYNC.RECONVERGENT B2 ;  /* 0x0000000000027941 */ /* 0x000fea0003800200 */
.L_x_30:
[----:B------:R-:W-:Y:S05]  /*0830*/  BRA `(.L_x_34) ;  /* 0x0000000000207947 */ /* 0x000fea0003800000 */
.L_x_29:
[----:B------:R-:W-:-:S04]  /*0840*/  LOP3.LUT R0, R3, 0x80000000, R0, 0x48, !PT ;  /* 0x8000000003007812 */ /* 0x000fc800078e4800 */
[----:B------:R-:W-:Y:S01]  /*0850*/  LOP3.LUT R6, R0, 0x7f800000, RZ, 0xfc, !PT ;  /* 0x7f80000000067812 */ /* 0x000fe200078efcff */
[----:B------:R-:W-:Y:S06]  /*0860*/  BRA `(.L_x_34) ;  /* 0x0000000000147947 */ /* 0x000fec0003800000 */
.L_x_28:
[----:B------:R-:W-:Y:S01]  /*0870*/  LOP3.LUT R6, R3, 0x80000000, R0, 0x48, !PT ;  /* 0x8000000003067812 */ /* 0x000fe200078e4800 */
[----:B------:R-:W-:Y:S06]  /*0880*/  BRA `(.L_x_34) ;  /* 0x00000000000c7947 */ /* 0x000fec0003800000 */
.L_x_27:
[----:B------:R-:W0:Y:S01]  /*0890*/  MUFU.RSQ R6, -QNAN ;  /* 0xffc0000000067908 */ /* 0x000e220000001400 */
[----:B------:R-:W-:Y:S05]  /*08a0*/  BRA `(.L_x_34) ;  /* 0x0000000000047947 */ /* 0x000fea0003800000 */
.L_x_26:
[----:B------:R-:W-:-:S07]  /*08b0*/  FADD.FTZ R6, R0, 5 ;  /* 0x40a0000000067421 */ /* 0x000fce0000010000 */
.L_x_34:
[----:B------:R-:W-:Y:S05]  /*08c0*/  BSYNC.RECONVERGENT B0 ;  /* 0x0000000000007941 */ /* 0x000fea0003800200 */
.L_x_23:
[----:B------:R-:W-:-:S04]  /*08d0*/  IMAD.MOV.U32 R5, RZ, RZ, 0x0 ;  /* 0x00000000ff057424 */ /* 0x000fc800078e00ff */
[----:B0-----:R-:W-:Y:S05]  /*08e0*/  RET.REL.NODEC R4 `(_Z19memory_bound_kernelPfS_i) ;  /* 0xfffffff404c47950 */ /* 0x001fea0003c3ffff */
.L_x_35:
        /* <DEDUP_REMOVED lines=9> */
.L_x_37:


//--------------------- .nv.shared.reserved.0     --------------------------
	.section	.nv.shared.reserved.0,"aw",@nobits
	.weak		__nv_reservedSMEM_offset_0_alias
	.size		__nv_reservedSMEM_offset_0_alias, 0, 64
	.other		__nv_reservedSMEM_offset_0_alias,@"STO_CUDA_RESERVED_SHARED STV_DEFAULT"
__nv_reservedSMEM_offset_0_alias:
	.zero		0
	.zero		64


//--------------------- .nv.constant0._Z23branch_divergent_kernelPfS_i --------------------------
	.section	.nv.constant0._Z23branch_divergent_kernelPfS_i,"a",@progbits
	.sectionflags	@""
	.align	4
.nv.constant0._Z23branch_divergent_kernelPfS_i:
	.zero		916


//--------------------- .nv.constant0._Z24occupancy_limited_kernelPfS_i --------------------------
	.section	.nv.constant0._Z24occupancy_limited_kernelPfS_i,"a",@progbits
	.sectionflags	@""
	.align	4
.nv.constant0._Z24occupancy_limited_kernelPfS_i:
	.zero		916


//--------------------- .nv.constant0._Z20compute_bound_kernelPfS_i --------------------------
	.section	.nv.constant0._Z20compute_bound_kernelPfS_i,"a",@progbits
	.sectionflags	@""
	.align	4
.nv.constant0._Z20compute_bound_kernelPfS_i:
	.zero		916


//--------------------- .nv.constant0._Z19memory_bound_kernelPfS_i --------------------------
	.section	.nv.constant0._Z19memory_bound_kernelPfS_i,"a",@progbits
	.sectionflags	@""
	.align	4
.nv.constant0._Z19memory_bound_kernelPfS_i:
	.zero		916


//--------------------- SYMBOLS --------------------------

	.type		.nv.reservedSmem.offset0,@object
	.size		.nv.reservedSmem.offset0,0x4
